//
// Generated by NVIDIA NVVM Compiler
//
// Compiler Build ID: CL-36424714
// Cuda compilation tools, release 13.0, V13.0.88
// Based on NVVM 20.0.0
//

.version 9.0
.target sm_100
.address_size 64

	// .globl	_Z17ahoCorasickKernelPciP12GPUTrieStateiPiS2_S2_S2_iS2_i

.visible .entry _Z17ahoCorasickKernelPciP12GPUTrieStateiPiS2_S2_S2_iS2_i(
	.param .u64 .ptr .align 1 _Z17ahoCorasickKernelPciP12GPUTrieStateiPiS2_S2_S2_iS2_i_param_0,
	.param .u32 _Z17ahoCorasickKernelPciP12GPUTrieStateiPiS2_S2_S2_iS2_i_param_1,
	.param .u64 .ptr .align 1 _Z17ahoCorasickKernelPciP12GPUTrieStateiPiS2_S2_S2_iS2_i_param_2,
	.param .u32 _Z17ahoCorasickKernelPciP12GPUTrieStateiPiS2_S2_S2_iS2_i_param_3,
	.param .u64 .ptr .align 1 _Z17ahoCorasickKernelPciP12GPUTrieStateiPiS2_S2_S2_iS2_i_param_4,
	.param .u64 .ptr .align 1 _Z17ahoCorasickKernelPciP12GPUTrieStateiPiS2_S2_S2_iS2_i_param_5,
	.param .u64 .ptr .align 1 _Z17ahoCorasickKernelPciP12GPUTrieStateiPiS2_S2_S2_iS2_i_param_6,
	.param .u64 .ptr .align 1 _Z17ahoCorasickKernelPciP12GPUTrieStateiPiS2_S2_S2_iS2_i_param_7,
	.param .u32 _Z17ahoCorasickKernelPciP12GPUTrieStateiPiS2_S2_S2_iS2_i_param_8,
	.param .u64 .ptr .align 1 _Z17ahoCorasickKernelPciP12GPUTrieStateiPiS2_S2_S2_iS2_i_param_9,
	.param .u32 _Z17ahoCorasickKernelPciP12GPUTrieStateiPiS2_S2_S2_iS2_i_param_10
)
{
	.reg .pred 	%p<15>;
	.reg .b16 	%rs<2>;
	.reg .b32 	%r<47>;
	.reg .b64 	%rd<40>;

	ld.param.u64 	%rd11, [_Z17ahoCorasickKernelPciP12GPUTrieStateiPiS2_S2_S2_iS2_i_param_0];
	ld.param.u32 	%r22, [_Z17ahoCorasickKernelPciP12GPUTrieStateiPiS2_S2_S2_iS2_i_param_1];
	ld.param.u64 	%rd17, [_Z17ahoCorasickKernelPciP12GPUTrieStateiPiS2_S2_S2_iS2_i_param_2];
	ld.param.u64 	%rd12, [_Z17ahoCorasickKernelPciP12GPUTrieStateiPiS2_S2_S2_iS2_i_param_4];
	ld.param.u64 	%rd13, [_Z17ahoCorasickKernelPciP12GPUTrieStateiPiS2_S2_S2_iS2_i_param_5];
	ld.param.u64 	%rd14, [_Z17ahoCorasickKernelPciP12GPUTrieStateiPiS2_S2_S2_iS2_i_param_6];
	ld.param.u64 	%rd15, [_Z17ahoCorasickKernelPciP12GPUTrieStateiPiS2_S2_S2_iS2_i_param_7];
	ld.param.u32 	%r23, [_Z17ahoCorasickKernelPciP12GPUTrieStateiPiS2_S2_S2_iS2_i_param_8];
	ld.param.u64 	%rd16, [_Z17ahoCorasickKernelPciP12GPUTrieStateiPiS2_S2_S2_iS2_i_param_9];
	cvta.to.global.u64 	%rd1, %rd17;
	mov.u32 	%r24, %ctaid.x;
	mov.u32 	%r1, %ntid.x;
	mov.u32 	%r25, %tid.x;
	mad.lo.s32 	%r40, %r24, %r1, %r25;
	setp.ge.s32 	%p1, %r40, %r22;
	@%p1 bra 	$L__BB0_14;
	mov.u32 	%r26, %nctaid.x;
	mul.lo.s32 	%r3, %r1, %r26;
	cvta.to.global.u64 	%rd2, %rd11;
	cvta.to.global.u64 	%rd3, %rd16;
	cvta.to.global.u64 	%rd4, %rd13;
	cvta.to.global.u64 	%rd5, %rd14;
	cvta.to.global.u64 	%rd6, %rd15;
	cvta.to.global.u64 	%rd7, %rd12;
$L__BB0_2:
	mov.b32 	%r43, 0;
	mov.u32 	%r41, %r40;
$L__BB0_3:
	cvt.s64.s32 	%rd18, %r41;
	add.s64 	%rd19, %rd2, %rd18;
	ld.global.u8 	%rs1, [%rd19];
	setp.eq.s32 	%p2, %r43, 0;
	mov.b32 	%r28, 0;
	mov.u32 	%r44, %r28;
	@%p2 bra 	$L__BB0_7;
	cvt.u32.u16 	%r29, %rs1;
	and.b32  	%r30, %r29, 255;
	mul.wide.u32 	%rd20, %r30, 4;
	add.s64 	%rd8, %rd1, %rd20;
$L__BB0_5:
	mul.wide.s32 	%rd21, %r43, 1432;
	add.s64 	%rd22, %rd8, %rd21;
	ld.global.u32 	%r31, [%rd22];
	setp.ne.s32 	%p3, %r31, -1;
	mov.u32 	%r44, %r43;
	@%p3 bra 	$L__BB0_7;
	add.s64 	%rd24, %rd1, %rd21;
	ld.global.u32 	%r43, [%rd24+1024];
	setp.ne.s32 	%p4, %r43, 0;
	mov.u32 	%r44, %r28;
	@%p4 bra 	$L__BB0_5;
$L__BB0_7:
	mul.wide.s32 	%rd25, %r44, 1432;
	add.s64 	%rd26, %rd1, %rd25;
	cvt.u32.u16 	%r33, %rs1;
	and.b32  	%r34, %r33, 255;
	mul.wide.u32 	%rd27, %r34, 4;
	add.s64 	%rd28, %rd26, %rd27;
	ld.global.u32 	%r35, [%rd28];
	setp.eq.s32 	%p5, %r35, -1;
	selp.b32 	%r43, %r44, %r35, %p5;
	mul.wide.s32 	%rd29, %r43, 1432;
	add.s64 	%rd30, %rd1, %rd29;
	add.s64 	%rd9, %rd30, 1428;
	ld.global.u32 	%r46, [%rd30+1428];
	setp.lt.s32 	%p6, %r46, 1;
	@%p6 bra 	$L__BB0_12;
	add.s64 	%rd10, %rd9, -400;
	add.s32 	%r12, %r41, 1;
	mov.b32 	%r45, 0;
$L__BB0_9:
	mul.wide.u32 	%rd31, %r45, 4;
	add.s64 	%rd32, %rd10, %rd31;
	ld.global.u32 	%r14, [%rd32];
	mul.wide.s32 	%rd33, %r14, 4;
	add.s64 	%rd34, %rd3, %rd33;
	ld.global.u32 	%r15, [%rd34];
	atom.global.add.u32 	%r16, [%rd4], 1;
	setp.ge.s32 	%p7, %r16, %r23;
	@%p7 bra 	$L__BB0_11;
	sub.s32 	%r37, %r12, %r15;
	mul.wide.s32 	%rd35, %r16, 4;
	add.s64 	%rd36, %rd5, %rd35;
	st.global.u32 	[%rd36], %r37;
	add.s64 	%rd37, %rd6, %rd35;
	st.global.u32 	[%rd37], %r14;
$L__BB0_11:
	mul.wide.s32 	%rd38, %r14, 4;
	add.s64 	%rd39, %rd7, %rd38;
	atom.global.add.u32 	%r38, [%rd39], 1;
	add.s32 	%r45, %r45, 1;
	ld.global.u32 	%r46, [%rd9];
	setp.lt.s32 	%p8, %r45, %r46;
	@%p8 bra 	$L__BB0_9;
$L__BB0_12:
	setp.le.s32 	%p9, %r41, %r40;
	or.b32  	%r39, %r43, %r46;
	setp.ne.s32 	%p10, %r39, 0;
	or.pred  	%p11, %p9, %p10;
	add.s32 	%r41, %r41, 1;
	setp.lt.s32 	%p12, %r41, %r22;
	and.pred  	%p13, %p11, %p12;
	@%p13 bra 	$L__BB0_3;
	add.s32 	%r40, %r40, %r3;
	setp.lt.s32 	%p14, %r40, %r22;
	@%p14 bra 	$L__BB0_2;
$L__BB0_14:
	ret;

}


// ===== COMPILED SASS (sm_100) =====

	.target	sm_100

	.elftype	@"ET_EXEC"


//--------------------- .note.nv.tkinfo           --------------------------
	.section	.note.nv.tkinfo,"",@"SHT_NOTE"
	.sectionflags	@"SHF_NOTE_NV_TKINFO"
	.tkinfo
        /*0018*/ 	.word	0x00000002
        /*0030*/ 	.string	""
        /*0030*/ 	.string	"ptxas"
        /*0030*/ 	.string	"Cuda compilation tools, release 13.0, V13.0.88"
        /*0030*/ 	.string	"Build cuda_13.0.r13.0/compiler.36424714_0"
        /*0030*/ 	.string	"-arch sm_100 -m 64 "



//--------------------- .note.nv.cuinfo           --------------------------
	.section	.note.nv.cuinfo,"",@"SHT_NOTE"
	.sectionflags	@"SHF_NOTE_NV_CUINFO"
        /*0018*/ 	.short	0x0002
        /*001a*/ 	.short	0x0064
        /*001c*/ 	.short	0x0082
	.zero		2


//--------------------- .nv.info                  --------------------------
	.section	.nv.info,"",@"SHT_CUDA_INFO"
	.align	4


	//----- nvinfo : EIATTR_REGCOUNT
	.align		4
        /*0000*/ 	.byte	0x04, 0x2f
        /*0002*/ 	.short	(.L_1 - .L_0)
	.align		4
.L_0:
        /*0004*/ 	.word	index@(_Z17ahoCorasickKernelPciP12GPUTrieStateiPiS2_S2_S2_iS2_i)
        /*0008*/ 	.word	0x00000020


	//----- nvinfo : EIATTR_FRAME_SIZE
	.align		4
.L_1:
        /*000c*/ 	.byte	0x04, 0x11
        /*000e*/ 	.short	(.L_3 - .L_2)
	.align		4
.L_2:
        /*0010*/ 	.word	index@(_Z17ahoCorasickKernelPciP12GPUTrieStateiPiS2_S2_S2_iS2_i)
        /*0014*/ 	.word	0x00000000


	//----- nvinfo : EIATTR_MIN_STACK_SIZE
	.align		4
.L_3:
        /*0018*/ 	.byte	0x04, 0x12
        /*001a*/ 	.short	(.L_5 - .L_4)
	.align		4
.L_4:
        /*001c*/ 	.word	index@(_Z17ahoCorasickKernelPciP12GPUTrieStateiPiS2_S2_S2_iS2_i)
        /*0020*/ 	.word	0x00000000
.L_5:


//--------------------- .nv.compat                --------------------------
	.section	.nv.compat,"",@"SHT_CUDA_COMPAT_INFO"
	.align	4
        /*0000*/ 	.byte	0x02, 0x09, 0x00, 0x00, 0x02, 0x02, 0x01, 0x00, 0x02, 0x05, 0x05, 0x00, 0x03, 0x07, 0x01, 0x01
        /*0010*/ 	.byte	0x02, 0x03, 0x00, 0x00, 0x02, 0x06, 0x01, 0x00, 0x04, 0x0b, 0x08, 0x00, 0x09, 0x00, 0x00, 0x00
        /*0020*/ 	.byte	0x00, 0x00, 0x00, 0x00


//--------------------- .nv.info._Z17ahoCorasickKernelPciP12GPUTrieStateiPiS2_S2_S2_iS2_i --------------------------
	.section	.nv.info._Z17ahoCorasickKernelPciP12GPUTrieStateiPiS2_S2_S2_iS2_i,"",@"SHT_CUDA_INFO"
	.sectionflags	@""
	.align	4


	//----- nvinfo : EIATTR_CUDA_API_VERSION
	.align		4
        /*0000*/ 	.byte	0x04, 0x37
        /*0002*/ 	.short	(.L_7 - .L_6)
.L_6:
        /*0004*/ 	.word	0x00000082


	//----- nvinfo : EIATTR_KPARAM_INFO
	.align		4
.L_7:
        /*0008*/ 	.byte	0x04, 0x17
        /*000a*/ 	.short	(.L_9 - .L_8)
.L_8:
        /*000c*/ 	.word	0x00000000
        /*0010*/ 	.short	0x000a
        /*0012*/ 	.short	0x0050
        /*0014*/ 	.byte	0x00, 0xf0, 0x11, 0x00


	//----- nvinfo : EIATTR_KPARAM_INFO
	.align		4
.L_9:
        /*0018*/ 	.byte	0x04, 0x17
        /*001a*/ 	.short	(.L_11 - .L_10)
.L_10:
        /*001c*/ 	.word	0x00000000
        /*0020*/ 	.short	0x0009
        /*0022*/ 	.short	0x0048
        /*0024*/ 	.byte	0x00, 0xf5, 0x21, 0x00


	//----- nvinfo : EIATTR_KPARAM_INFO
	.align		4
.L_11:
        /*0028*/ 	.byte	0x04, 0x17
        /*002a*/ 	.short	(.L_13 - .L_12)
.L_12:
        /*002c*/ 	.word	0x00000000
        /*0030*/ 	.short	0x0008
        /*0032*/ 	.short	0x0040
        /*0034*/ 	.byte	0x00, 0xf0, 0x11, 0x00


	//----- nvinfo : EIATTR_KPARAM_INFO
	.align		4
.L_13:
        /*0038*/ 	.byte	0x04, 0x17
        /*003a*/ 	.short	(.L_15 - .L_14)
.L_14:
        /*003c*/ 	.word	0x00000000
        /*0040*/ 	.short	0x0007
        /*0042*/ 	.short	0x0038
        /*0044*/ 	.byte	0x00, 0xf5, 0x21, 0x00


	//----- nvinfo : EIATTR_KPARAM_INFO
	.align		4
.L_15:
        /*0048*/ 	.byte	0x04, 0x17
        /*004a*/ 	.short	(.L_17 - .L_16)
.L_16:
        /*004c*/ 	.word	0x00000000
        /*0050*/ 	.short	0x0006
        /*0052*/ 	.short	0x0030
        /*0054*/ 	.byte	0x00, 0xf5, 0x21, 0x00


	//----- nvinfo : EIATTR_KPARAM_INFO
	.align		4
.L_17:
        /*0058*/ 	.byte	0x04, 0x17
        /*005a*/ 	.short	(.L_19 - .L_18)
.L_18:
        /*005c*/ 	.word	0x00000000
        /*0060*/ 	.short	0x0005
        /*0062*/ 	.short	0x0028
        /*0064*/ 	.byte	0x00, 0xf5, 0x21, 0x00


	//----- nvinfo : EIATTR_KPARAM_INFO
	.align		4
.L_19:
        /*0068*/ 	.byte	0x04, 0x17
        /*006a*/ 	.short	(.L_21 - .L_20)
.L_20:
        /*006c*/ 	.word	0x00000000
        /*0070*/ 	.short	0x0004
        /*0072*/ 	.short	0x0020
        /*0074*/ 	.byte	0x00, 0xf5, 0x21, 0x00


	//----- nvinfo : EIATTR_KPARAM_INFO
	.align		4
.L_21:
        /*0078*/ 	.byte	0x04, 0x17
        /*007a*/ 	.short	(.L_23 - .L_22)
.L_22:
        /*007c*/ 	.word	0x00000000
        /*0080*/ 	.short	0x0003
        /*0082*/ 	.short	0x0018
        /*0084*/ 	.byte	0x00, 0xf0, 0x11, 0x00


	//----- nvinfo : EIATTR_KPARAM_INFO
	.align		4
.L_23:
        /*0088*/ 	.byte	0x04, 0x17
        /*008a*/ 	.short	(.L_25 - .L_24)
.L_24:
        /*008c*/ 	.word	0x00000000
        /*0090*/ 	.short	0x0002
        /*0092*/ 	.short	0x0010
        /*0094*/ 	.byte	0x00, 0xf5, 0x21, 0x00


	//----- nvinfo : EIATTR_KPARAM_INFO
	.align		4
.L_25:
        /*0098*/ 	.byte	0x04, 0x17
        /*009a*/ 	.short	(.L_27 - .L_26)
.L_26:
        /*009c*/ 	.word	0x00000000
        /*00a0*/ 	.short	0x0001
        /*00a2*/ 	.short	0x0008
        /*00a4*/ 	.byte	0x00, 0xf0, 0x11, 0x00


	//----- nvinfo : EIATTR_KPARAM_INFO
	.align		4
.L_27:
        /*00a8*/ 	.byte	0x04, 0x17
        /*00aa*/ 	.short	(.L_29 - .L_28)
.L_28:
        /*00ac*/ 	.word	0x00000000
        /*00b0*/ 	.short	0x0000
        /*00b2*/ 	.short	0x0000
        /*00b4*/ 	.byte	0x00, 0xf5, 0x21, 0x00


	//----- nvinfo : EIATTR_SPARSE_MMA_MASK
	.align		4
.L_29:
        /*00b8*/ 	.byte	0x03, 0x50
        /*00ba*/ 	.short	0x0000


	//----- nvinfo : EIATTR_MAXREG_COUNT
	.align		4
        /*00bc*/ 	.byte	0x03, 0x1b
        /*00be*/ 	.short	0x00ff


	//----- nvinfo : EIATTR_MERCURY_ISA_VERSION
	.align		4
        /*00c0*/ 	.byte	0x03, 0x5f
        /*00c2*/ 	.short	0x0101


	//----- nvinfo : EIATTR_INT_WARP_WIDE_INSTR_OFFSETS
	.align		4
        /*00c4*/ 	.byte	0x04, 0x31
        /*00c6*/ 	.short	(.L_31 - .L_30)


	//   ....[0]....
.L_30:
        /*00c8*/ 	.word	0x000003a0


	//   ....[1]....
        /*00cc*/ 	.word	0x00000480


	//----- nvinfo : EIATTR_VRC_CTA_INIT_COUNT
	.align		4
.L_31:
        /*00d0*/ 	.byte	0x02, 0x4a
	.zero		1
	.zero		1


	//----- nvinfo : EIATTR_EXIT_INSTR_OFFSETS
	.align		4
        /*00d4*/ 	.byte	0x04, 0x1c
        /*00d6*/ 	.short	(.L_33 - .L_32)


	//   ....[0]....
.L_32:
        /*00d8*/ 	.word	0x00000070


	//   ....[1]....
        /*00dc*/ 	.word	0x00000630


	//----- nvinfo : EIATTR_CRS_STACK_SIZE
	.align		4
.L_33:
        /*00e0*/ 	.byte	0x04, 0x1e
        /*00e2*/ 	.short	(.L_35 - .L_34)
.L_34:
        /*00e4*/ 	.word	0x00000000


	//----- nvinfo : EIATTR_CBANK_PARAM_SIZE
	.align		4
.L_35:
        /*00e8*/ 	.byte	0x03, 0x19
        /*00ea*/ 	.short	0x0054


	//----- nvinfo : EIATTR_PARAM_CBANK
	.align		4
        /*00ec*/ 	.byte	0x04, 0x0a
        /*00ee*/ 	.short	(.L_37 - .L_36)
	.align		4
.L_36:
        /*00f0*/ 	.word	index@(.nv.constant0._Z17ahoCorasickKernelPciP12GPUTrieStateiPiS2_S2_S2_iS2_i)
        /*00f4*/ 	.short	0x0380
        /*00f6*/ 	.short	0x0054


	//----- nvinfo : EIATTR_SW_WAR
	.align		4
.L_37:
        /*00f8*/ 	.byte	0x04, 0x36
        /*00fa*/ 	.short	(.L_39 - .L_38)
.L_38:
        /*00fc*/ 	.word	0x00000008
.L_39:


//--------------------- .nv.callgraph             --------------------------
	.section	.nv.callgraph,"",@"SHT_CUDA_CALLGRAPH"
	.align	4
	.sectionentsize	8
	.align		4
        /*0000*/ 	.word	0x00000000
	.align		4
        /*0004*/ 	.word	0xffffffff
	.align		4
        /*0008*/ 	.word	0x00000000
	.align		4
        /*000c*/ 	.word	0xfffffffe
	.align		4
        /*0010*/ 	.word	0x00000000
	.align		4
        /*0014*/ 	.word	0xfffffffd
	.align		4
        /*0018*/ 	.word	0x00000000
	.align		4
        /*001c*/ 	.word	0xfffffffc


//--------------------- .text._Z17ahoCorasickKernelPciP12GPUTrieStateiPiS2_S2_S2_iS2_i --------------------------
	.section	.text._Z17ahoCorasickKernelPciP12GPUTrieStateiPiS2_S2_S2_iS2_i,"ax",@progbits
	.align	128
        .global         _Z17ahoCorasickKernelPciP12GPUTrieStateiPiS2_S2_S2_iS2_i
        .type           _Z17ahoCorasickKernelPciP12GPUTrieStateiPiS2_S2_S2_iS2_i,@function
        .size           _Z17ahoCorasickKernelPciP12GPUTrieStateiPiS2_S2_S2_iS2_i,(.L_x_11 - _Z17ahoCorasickKernelPciP12GPUTrieStateiPiS2_S2_S2_iS2_i)
        .other          _Z17ahoCorasickKernelPciP12GPUTrieStateiPiS2_S2_S2_iS2_i,@"STO_CUDA_ENTRY STV_DEFAULT"
_Z17ahoCorasickKernelPciP12GPUTrieStateiPiS2_S2_S2_iS2_i:
.text._Z17ahoCorasickKernelPciP12GPUTrieStateiPiS2_S2_S2_iS2_i:
[----:B------:R-:W-:Y:S01]  /*0000*/  LDC R1, c[0x0][0x37c] ;  /* 0x0000df00ff017b82 */ /* 0x000fe20000000800 */
[----:B------:R-:W0:Y:S07]  /*0010*/  S2R R0, SR_TID.X ;  /* 0x0000000000007919 */ /* 0x000e2e0000002100 */
[----:B------:R-:W0:Y:S01]  /*0020*/  S2UR UR4, SR_CTAID.X ;  /* 0x00000000000479c3 */ /* 0x000e220000002500 */
[----:B------:R-:W1:Y:S07]  /*0030*/  LDCU UR5, c[0x0][0x388] ;  /* 0x00007100ff0577ac */ /* 0x000e6e0008000800 */
[----:B------:R-:W0:Y:S02]  /*0040*/  LDC R19, c[0x0][0x360] ;  /* 0x0000d800ff137b82 */ /* 0x000e240000000800 */
[----:B0-----:R-:W-:-:S05]  /*0050*/  IMAD R0, R19, UR4, R0 ;  /* 0x0000000413007c24 */ /* 0x001fca000f8e0200 */
[----:B-1----:R-:W-:-:S13]  /*0060*/  ISETP.GE.AND P0, PT, R0, UR5, PT ;  /* 0x0000000500007c0c */ /* 0x002fda000bf06270 */
[----:B------:R-:W-:Y:S05]  /*0070*/  @P0 EXIT ;  /* 0x000000000000094d */ /* 0x000fea0003800000 */
[----:B------:R-:W0:Y:S01]  /*0080*/  LDCU UR4, c[0x0][0x370] ;  /* 0x00006e00ff0477ac */ /* 0x000e220008000800 */
[----:B------:R-:W1:Y:S01]  /*0090*/  LDCU.64 UR6, c[0x0][0x358] ;  /* 0x00006b00ff0677ac */ /* 0x000e620008000a00 */
[----:B------:R-:W2:Y:S01]  /*00a0*/  LDCU UR8, c[0x0][0x3c0] ;  /* 0x00007800ff0877ac */ /* 0x000ea20008000800 */
[----:B0-----:R-:W-:-:S07]  /*00b0*/  IMAD R19, R19, UR4, RZ ;  /* 0x0000000413137c24 */ /* 0x001fce000f8e02ff */
.L_x_9:
[----:B------:R-:W-:Y:S01]  /*00c0*/  BSSY.RECONVERGENT B0, `(.L_x_0) ;  /* 0x0000053000007945 */ /* 0x000fe20003800200 */
[----:B------:R-:W-:Y:S02]  /*00d0*/  IMAD.MOV.U32 R18, RZ, RZ, RZ ;  /* 0x000000ffff127224 */ /* 0x000fe400078e00ff */
[----:B-1----:R-:W-:-:S07]  /*00e0*/  IMAD.MOV.U32 R21, RZ, RZ, R0 ;  /* 0x000000ffff157224 */ /* 0x002fce00078e0000 */
.L_x_8:
[----:B------:R-:W0:Y:S02]  /*00f0*/  LDCU.64 UR4, c[0x0][0x380] ;  /* 0x00007000ff0477ac */ /* 0x000e240008000a00 */
[----:B0-----:R-:W-:-:S04]  /*0100*/  IADD3 R2, P0, PT, R21, UR4, RZ ;  /* 0x0000000415027c10 */ /* 0x001fc8000ff1e0ff */
[----:B------:R-:W-:-:S05]  /*0110*/  LEA.HI.X.SX32 R3, R21, UR5, 0x1, P0 ;  /* 0x0000000515037c11 */ /* 0x000fca00080f0eff */
[----:B-1----:R0:W5:Y:S01]  /*0120*/  LDG.E.U8 R13, desc[UR6][R2.64] ;  /* 0x00000006020d7981 */ /* 0x002162000c1e1100 */
[----:B------:R-:W-:Y:S01]  /*0130*/  ISETP.NE.AND P0, PT, R18, RZ, PT ;  /* 0x000000ff1200720c */ /* 0x000fe20003f05270 */
[----:B------:R-:W-:Y:S01]  /*0140*/  BSSY.RECONVERGENT B1, `(.L_x_1) ;  /* 0x0000010000017945 */ /* 0x000fe20003800200 */
[----:B------:R-:W-:-:S11]  /*0150*/  HFMA2 R9, -RZ, RZ, 0, 0 ;  /* 0x00000000ff097431 */ /* 0x000fd600000001ff */
[----:B0-----:R-:W-:Y:S05]  /*0160*/  @!P0 BRA `(.L_x_2) ;  /* 0x0000000000348947 */ /* 0x001fea0003800000 */
[----:B------:R-:W0:Y:S08]  /*0170*/  LDC.64 R2, c[0x0][0x390] ;  /* 0x0000e400ff027b82 */ /* 0x000e300000000a00 */
[----:B------:R-:W1:Y:S01]  /*0180*/  LDC.64 R6, c[0x0][0x390] ;  /* 0x0000e400ff067b82 */ /* 0x000e620000000a00 */
[----:B0----5:R-:W-:-:S07]  /*0190*/  IMAD.WIDE.U32 R4, R13, 0x4, R2 ;  /* 0x000000040d047825 */ /* 0x021fce00078e0002 */
.L_x_3:
[----:B------:R-:W-:-:S06]  /*01a0*/  IMAD.WIDE R2, R18, 0x598, R4 ;  /* 0x0000059812027825 */ /* 0x000fcc00078e0204 */
[----:B------:R-:W3:Y:S01]  /*01b0*/  LDG.E R2, desc[UR6][R2.64] ;  /* 0x0000000602027981 */ /* 0x000ee2000c1e1900 */
[----:B------:R-:W-:Y:S01]  /*01c0*/  IMAD.MOV.U32 R9, RZ, RZ, R18 ;  /* 0x000000ffff097224 */ /* 0x000fe200078e0012 */
[----:B---3--:R-:W-:-:S13]  /*01d0*/  ISETP.NE.AND P0, PT, R2, -0x1, PT ;  /* 0xffffffff0200780c */ /* 0x008fda0003f05270 */
[----:B------:R-:W-:Y:S05]  /*01e0*/  @P0 BRA `(.L_x_2) ;  /* 0x0000000000140947 */ /* 0x000fea0003800000 */
[----:B-1----:R-:W-:-:S05]  /*01f0*/  IMAD.WIDE R2, R18, 0x598, R6 ;  /* 0x0000059812027825 */ /* 0x002fca00078e0206 */
[----:B------:R-:W3:Y:S02]  /*0200*/  LDG.E R18, desc[UR6][R2.64+0x400] ;  /* 0x0004000602127981 */ /* 0x000ee4000c1e1900 */
[----:B---3--:R-:W-:-:S13]  /*0210*/  ISETP.NE.AND P0, PT, R18, RZ, PT ;  /* 0x000000ff1200720c */ /* 0x008fda0003f05270 */
[----:B------:R-:W-:Y:S05]  /*0220*/  @P0 BRA `(.L_x_3) ;  /* 0xfffffffc00dc0947 */ /* 0x000fea000383ffff */
[----:B------:R-:W-:-:S07]  /*0230*/  IMAD.MOV.U32 R9, RZ, RZ, RZ ;  /* 0x000000ffff097224 */ /* 0x000fce00078e00ff */
.L_x_2:
[----:B--2---:R-:W-:Y:S05]  /*0240*/  BSYNC.RECONVERGENT B1 ;  /* 0x0000000000017941 */ /* 0x004fea0003800200 */
.L_x_1:
[----:B------:R-:W0:Y:S02]  /*0250*/  LDC.64 R10, c[0x0][0x390] ;  /* 0x0000e400ff0a7b82 */ /* 0x000e240000000a00 */
[----:B0-----:R-:W-:-:S04]  /*0260*/  IMAD.WIDE R2, R9, 0x598, R10 ;  /* 0x0000059809027825 */ /* 0x001fc800078e020a */
[----:B-----5:R-:W-:-:S06]  /*0270*/  IMAD.WIDE.U32 R2, R13, 0x4, R2 ;  /* 0x000000040d027825 */ /* 0x020fcc00078e0002 */
[----:B------:R-:W2:Y:S02]  /*0280*/  LDG.E R2, desc[UR6][R2.64] ;  /* 0x0000000602027981 */ /* 0x000ea4000c1e1900 */
[----:B--2---:R-:W-:-:S04]  /*0290*/  ISETP.NE.AND P0, PT, R2, -0x1, PT ;  /* 0xffffffff0200780c */ /* 0x004fc80003f05270 */
[----:B------:R-:W-:-:S05]  /*02a0*/  SEL R18, R9, R2, !P0 ;  /* 0x0000000209127207 */ /* 0x000fca0004000000 */
[----:B------:R-:W-:-:S05]  /*02b0*/  IMAD.WIDE R10, R18, 0x598, R10 ;  /* 0x00000598120a7825 */ /* 0x000fca00078e020a */
[----:B------:R-:W2:Y:S01]  /*02c0*/  LDG.E R5, desc[UR6][R10.64+0x594] ;  /* 0x000594060a057981 */ /* 0x000ea2000c1e1900 */
[----:B------:R-:W-:Y:S01]  /*02d0*/  BSSY.RECONVERGENT B1, `(.L_x_4) ;  /* 0x000002b000017945 */ /* 0x000fe20003800200 */
[----:B--2---:R-:W-:-:S13]  /*02e0*/  ISETP.GE.AND P0, PT, R5, 0x1, PT ;  /* 0x000000010500780c */ /* 0x004fda0003f06270 */
[----:B------:R-:W-:Y:S05]  /*02f0*/  @!P0 BRA `(.L_x_5) ;  /* 0x0000000000a08947 */ /* 0x000fea0003800000 */
[----:B------:R-:W0:Y:S01]  /*0300*/  LDC.64 R8, c[0x0][0x3a8] ;  /* 0x0000ea00ff087b82 */ /* 0x000e220000000a00 */
[----:B------:R-:W-:Y:S01]  /*0310*/  IADD3 R2, P0, PT, R10, 0x404, RZ ;  /* 0x000004040a027810 */ /* 0x000fe20007f1e0ff */
[----:B------:R-:W-:Y:S01]  /*0320*/  BSSY.RECONVERGENT B2, `(.L_x_6) ;  /* 0x0000024000027945 */ /* 0x000fe20003800200 */
[----:B------:R-:W-:Y:S01]  /*0330*/  IADD3 R20, PT, PT, R21, 0x1, RZ ;  /* 0x0000000115147810 */ /* 0x000fe20007ffe0ff */
[----:B------:R-:W-:Y:S02]  /*0340*/  IMAD.MOV.U32 R23, RZ, RZ, RZ ;  /* 0x000000ffff177224 */ /* 0x000fe400078e00ff */
[----:B------:R-:W-:Y:S02]  /*0350*/  IMAD.X R3, RZ, RZ, R11, P0 ;  /* 0x000000ffff037224 */ /* 0x000fe400000e060b */
[----:B-1----:R-:W1:Y:S08]  /*0360*/  LDC.64 R6, c[0x0][0x3c8] ;  /* 0x0000f200ff067b82 */ /* 0x002e700000000a00 */
[----:B------:R-:W2:Y:S02]  /*0370*/  LDC.64 R4, c[0x0][0x3a0] ;  /* 0x0000e800ff047b82 */ /* 0x000ea40000000a00 */
.L_x_7:
[----:B------:R-:W-:-:S05]  /*0380*/  IMAD.WIDE.U32 R12, R23, 0x4, R2 ;  /* 0x00000004170c7825 */ /* 0x000fca00078e0002 */
[----:B------:R3:W1:Y:S01]  /*0390*/  LDG.E R25, desc[UR6][R12.64] ;  /* 0x000000060c197981 */ /* 0x000662000c1e1900 */
[----:B------:R-:W-:Y:S02]  /*03a0*/  VOTEU.ANY UR4, UPT, PT ;  /* 0x0000000000047886 */ /* 0x000fe400038e0100 */
[----:B------:R-:W4:Y:S01]  /*03b0*/  FLO.U32 R22, UR4 ;  /* 0x0000000400167d00 */ /* 0x000f2200080e0000 */
[----:B------:R-:W4:Y:S01]  /*03c0*/  S2R R15, SR_LANEID ;  /* 0x00000000000f7919 */ /* 0x000f220000000000 */
[----:B------:R-:W5:Y:S01]  /*03d0*/  S2R R14, SR_LTMASK ;  /* 0x00000000000e7919 */ /* 0x000f620000003900 */
[----:B---3--:R-:W3:Y:S05]  /*03e0*/  LDC.64 R12, c[0x0][0x3b0] ;  /* 0x0000ec00ff0c7b82 */ /* 0x008eea0000000a00 */
[----:B------:R-:W0:Y:S01]  /*03f0*/  POPC R29, UR4 ;  /* 0x00000004001d7d09 */ /* 0x000e220008000000 */
[----:B----4-:R-:W-:Y:S01]  /*0400*/  ISETP.EQ.U32.AND P0, PT, R22, R15, PT ;  /* 0x0000000f1600720c */ /* 0x010fe20003f02070 */
[----:B-1----:R-:W-:-:S06]  /*0410*/  IMAD.WIDE R16, R25, 0x4, R6 ;  /* 0x0000000419107825 */ /* 0x002fcc00078e0206 */
[----:B------:R-:W4:Y:S06]  /*0420*/  LDG.E R17, desc[UR6][R16.64] ;  /* 0x0000000610117981 */ /* 0x000f2c000c1e1900 */
[----:B0-----:R-:W2:Y:S01]  /*0430*/  @P0 ATOMG.E.ADD.STRONG.GPU PT, R29, desc[UR6][R8.64], R29 ;  /* 0x8000001d081d09a8 */ /* 0x001ea200081ef106 */
[----:B-----5:R-:W-:Y:S01]  /*0440*/  LOP3.LUT R24, R14, UR4, RZ, 0xc0, !PT ;  /* 0x000000040e187c12 */ /* 0x020fe2000f8ec0ff */
[----:B------:R-:W-:Y:S01]  /*0450*/  HFMA2 R26, -RZ, RZ, 0, 5.9604644775390625e-08 ;  /* 0x00000001ff1a7431 */ /* 0x000fe200000001ff */
[----:B------:R-:W0:Y:S04]  /*0460*/  LDC.64 R14, c[0x0][0x3b8] ;  /* 0x0000ee00ff0e7b82 */ /* 0x000e280000000a00 */
[----:B------:R-:W1:Y:S01]  /*0470*/  POPC R24, R24 ;  /* 0x0000001800187309 */ /* 0x000e620000000000 */
[----:B--2---:R-:W1:Y:S02]  /*0480*/  SHFL.IDX PT, R27, R29, R22, 0x1f ;  /* 0x00001f161d1b7589 */ /* 0x004e6400000e0000 */
[----:B-1----:R-:W-:-:S04]  /*0490*/  IADD3 R27, PT, PT, R27, R24, RZ ;  /* 0x000000181b1b7210 */ /* 0x002fc80007ffe0ff */
[----:B------:R-:W-:-:S13]  /*04a0*/  ISETP.GE.AND P0, PT, R27, UR8, PT ;  /* 0x000000081b007c0c */ /* 0x000fda000bf06270 */
[----:B---3--:R-:W-:-:S04]  /*04b0*/  @!P0 IMAD.WIDE R12, R27, 0x4, R12 ;  /* 0x000000041b0c8825 */ /* 0x008fc800078e020c */
[----:B0-----:R-:W-:-:S04]  /*04c0*/  @!P0 IMAD.WIDE R14, R27, 0x4, R14 ;  /* 0x000000041b0e8825 */ /* 0x001fc800078e020e */
[----:B----4-:R-:W-:Y:S02]  /*04d0*/  @!P0 IMAD.IADD R27, R20, 0x1, -R17 ;  /* 0x00000001141b8824 */ /* 0x010fe400078e0a11 */
[----:B------:R-:W-:-:S03]  /*04e0*/  IMAD.WIDE R16, R25, 0x4, R4 ;  /* 0x0000000419107825 */ /* 0x000fc600078e0204 */
[----:B------:R3:W-:Y:S04]  /*04f0*/  @!P0 STG.E desc[UR6][R12.64], R27 ;  /* 0x0000001b0c008986 */ /* 0x0007e8000c101906 */
[----:B------:R3:W-:Y:S04]  /*0500*/  @!P0 STG.E desc[UR6][R14.64], R25 ;  /* 0x000000190e008986 */ /* 0x0007e8000c101906 */
[----:B------:R3:W-:Y:S04]  /*0510*/  REDG.E.ADD.STRONG.GPU desc[UR6][R16.64], R26 ;  /* 0x0000001a1000798e */ /* 0x0007e8000c12e106 */
[----:B------:R-:W2:Y:S01]  /*0520*/  LDG.E R22, desc[UR6][R10.64+0x594] ;  /* 0x000594060a167981 */ /* 0x000ea2000c1e1900 */
[----:B------:R-:W-:-:S05]  /*0530*/  VIADD R23, R23, 0x1 ;  /* 0x0000000117177836 */ /* 0x000fca0000000000 */
[----:B--2---:R-:W-:-:S13]  /*0540*/  ISETP.GE.AND P0, PT, R23, R22, PT ;  /* 0x000000161700720c */ /* 0x004fda0003f06270 */
[----:B---3--:R-:W-:Y:S05]  /*0550*/  @!P0 BRA `(.L_x_7) ;  /* 0xfffffffc00888947 */ /* 0x008fea000383ffff */
[----:B------:R-:W-:Y:S05]  /*0560*/  BSYNC.RECONVERGENT B2 ;  /* 0x0000000000027941 */ /* 0x000fea0003800200 */
.L_x_6:
[----:B------:R-:W-:-:S07]  /*0570*/  MOV R5, R22 ;  /* 0x0000001600057202 */ /* 0x000fce0000000f00 */
.L_x_5:
[----:B------:R-:W-:Y:S05]  /*0580*/  BSYNC.RECONVERGENT B1 ;  /* 0x0000000000017941 */ /* 0x000fea0003800200 */
.L_x_4:
[----:B------:R-:W0:Y:S01]  /*0590*/  LDC R2, c[0x0][0x388] ;  /* 0x0000e200ff027b82 */ /* 0x000e220000000800 */
[----:B------:R-:W-:-:S04]  /*05a0*/  LOP3.LUT P0, RZ, R18, R5, RZ, 0xfc, !PT ;  /* 0x0000000512ff7212 */ /* 0x000fc8000780fcff */
[C---:B------:R-:W-:Y:S01]  /*05b0*/  ISETP.LE.OR P0, PT, R21.reuse, R0, P0 ;  /* 0x000000001500720c */ /* 0x040fe20000703670 */
[----:B------:R-:W-:-:S05]  /*05c0*/  VIADD R21, R21, 0x1 ;  /* 0x0000000115157836 */ /* 0x000fca0000000000 */
[----:B0-----:R-:W-:-:S13]  /*05d0*/  ISETP.LT.AND P1, PT, R21, R2, PT ;  /* 0x000000021500720c */ /* 0x001fda0003f21270 */
[----:B------:R-:W-:Y:S05]  /*05e0*/  @P0 BRA P1, `(.L_x_8) ;  /* 0xfffffff800c00947 */ /* 0x000fea000083ffff */
[----:B------:R-:W-:Y:S05]  /*05f0*/  BSYNC.RECONVERGENT B0 ;  /* 0x0000000000007941 */ /* 0x000fea0003800200 */
.L_x_0:
[----:B------:R-:W-:-:S04]  /*0600*/  IADD3 R0, PT, PT, R19, R0, RZ ;  /* 0x0000000013007210 */ /* 0x000fc80007ffe0ff */
[----:B------:R-:W-:-:S13]  /*0610*/  ISETP.GE.AND P0, PT, R0, R2, PT ;  /* 0x000000020000720c */ /* 0x000fda0003f06270 */
[----:B------:R-:W-:Y:S05]  /*0620*/  @!P0 BRA `(.L_x_9) ;  /* 0xfffffff800a48947 */ /* 0x000fea000383ffff */
[----:B------:R-:W-:Y:S05]  /*0630*/  EXIT ;  /* 0x000000000000794d */ /* 0x000fea0003800000 */
.L_x_10:
[----:B------:R-:W-:-:S00]  /*0640*/  BRA `(.L_x_10) ;  /* 0xfffffffc00fc7947 */ /* 0x000fc0000383ffff */
[----:B------:R-:W-:-:S00]  /*0650*/  NOP ;  /* 0x0000000000007918 */ /* 0x000fc00000000000 */
        /* <DEDUP_REMOVED lines=10> */
.L_x_11:


//--------------------- .nv.shared.reserved.0     --------------------------
	.section	.nv.shared.reserved.0,"aw",@nobits
	.weak		__nv_reservedSMEM_offset_0_alias
	.size		__nv_reservedSMEM_offset_0_alias, 0, 64
	.other		__nv_reservedSMEM_offset_0_alias,@"STO_CUDA_RESERVED_SHARED STV_DEFAULT"
__nv_reservedSMEM_offset_0_alias:
	.zero		0
	.zero		64


//--------------------- .nv.constant0._Z17ahoCorasickKernelPciP12GPUTrieStateiPiS2_S2_S2_iS2_i --------------------------
	.section	.nv.constant0._Z17ahoCorasickKernelPciP12GPUTrieStateiPiS2_S2_S2_iS2_i,"a",@progbits
	.sectionflags	@""
	.align	4
.nv.constant0._Z17ahoCorasickKernelPciP12GPUTrieStateiPiS2_S2_S2_iS2_i:
	.zero		980


//--------------------- SYMBOLS --------------------------

	.type		.nv.reservedSmem.offset0,@object
	.size		.nv.reservedSmem.offset0,0x4
